	.headerflags	@"EF_CUDA_TEXMODE_UNIFIED EF_CUDA_64BIT_ADDRESS EF_CUDA_ACCELERATORS EF_CUDA_SM90 EF_CUDA_VIRTUAL_SM(EF_CUDA_SM90)"
	.elftype	@"ET_EXEC"


//--------------------- .nv.info                  --------------------------
	.section	.nv.info,"",@"SHT_CUDA_INFO"
	.align	4


	//----- nvinfo : EIATTR_REGCOUNT
	.align		4
        /*0000*/ 	.byte	0x04, 0x2f
        /*0002*/ 	.short	(.L_1 - .L_0)
	.align		4
.L_0:
        /*0004*/ 	.word	index@(triton_poi_fused_add_clamp_5)
        /*0008*/ 	.word	0x00000008


	//----- nvinfo : EIATTR_MIN_STACK_SIZE
	.align		4
.L_1:
        /*000c*/ 	.byte	0x04, 0x12
        /*000e*/ 	.short	(.L_3 - .L_2)
	.align		4
.L_2:
        /*0010*/ 	.word	index@(triton_poi_fused_add_clamp_5)
        /*0014*/ 	.word	0x00000000


	//----- nvinfo : EIATTR_FRAME_SIZE
	.align		4
.L_3:
        /*0018*/ 	.byte	0x04, 0x11
        /*001a*/ 	.short	(.L_5 - .L_4)
	.align		4
.L_4:
        /*001c*/ 	.word	index@(triton_poi_fused_add_clamp_5)
        /*0020*/ 	.word	0x00000000


	//----- nvinfo : EIATTR_MIN_STACK_SIZE
	.align		4
.L_5:
        /*0024*/ 	.byte	0x04, 0x12
        /*0026*/ 	.short	(.L_7 - .L_6)
	.align		4
.L_6:
        /*0028*/ 	.word	index@(triton_poi_fused_add_clamp_5)
        /*002c*/ 	.word	0x00000000
.L_7:


//--------------------- .nv.info.triton_poi_fused_add_clamp_5 --------------------------
	.section	.nv.info.triton_poi_fused_add_clamp_5,"",@"SHT_CUDA_INFO"
	.sectionflags	@""
	.align	4


	//----- nvinfo : EIATTR_CUDA_API_VERSION
	.align		4
        /*0000*/ 	.byte	0x04, 0x37
        /*0002*/ 	.short	(.L_9 - .L_8)
.L_8:
        /*0004*/ 	.word	0x0000007c


	//----- nvinfo : EIATTR_KPARAM_INFO
	.align		4
.L_9:
        /*0008*/ 	.byte	0x04, 0x17
        /*000a*/ 	.short	(.L_11 - .L_10)
.L_10:
        /*000c*/ 	.word	0x00000000
        /*0010*/ 	.short	0x0001
        /*0012*/ 	.short	0x0008
        /*0014*/ 	.byte	0x00, 0xf0, 0x11, 0x00


	//----- nvinfo : EIATTR_KPARAM_INFO
	.align		4
.L_11:
        /*0018*/ 	.byte	0x04, 0x17
        /*001a*/ 	.short	(.L_13 - .L_12)
.L_12:
        /*001c*/ 	.word	0x00000000
        /*0020*/ 	.short	0x0000
        /*0022*/ 	.short	0x0000
        /*0024*/ 	.byte	0x00, 0xf4, 0x21, 0x00


	//----- nvinfo : EIATTR_SPARSE_MMA_MASK
	.align		4
.L_13:
        /*0028*/ 	.byte	0x03, 0x50
        /*002a*/ 	.short	0x0000


	//----- nvinfo : EIATTR_MAXREG_COUNT
	.align		4
        /*002c*/ 	.byte	0x03, 0x1b
        /*002e*/ 	.short	0x00ff


	//----- nvinfo : EIATTR_EXIT_INSTR_OFFSETS
	.align		4
        /*0030*/ 	.byte	0x04, 0x1c
        /*0032*/ 	.short	(.L_15 - .L_14)


	//   ....[0]....
.L_14:
        /*0034*/ 	.word	0x00000100


	//   ....[1]....
        /*0038*/ 	.word	0x00000130


	//----- nvinfo : EIATTR_REQNTID
	.align		4
.L_15:
        /*003c*/ 	.byte	0x04, 0x10
        /*003e*/ 	.short	(.L_17 - .L_16)
.L_16:
        /*0040*/ 	.word	0x00000020
        /*0044*/ 	.word	0x00000001
        /*0048*/ 	.word	0x00000001


	//----- nvinfo : EIATTR_CBANK_PARAM_SIZE
	.align		4
.L_17:
        /*004c*/ 	.byte	0x03, 0x19
        /*004e*/ 	.short	0x000c


	//----- nvinfo : EIATTR_PARAM_CBANK
	.align		4
        /*0050*/ 	.byte	0x04, 0x0a
        /*0052*/ 	.short	(.L_19 - .L_18)
	.align		4
.L_18:
        /*0054*/ 	.word	index@(.nv.constant0.triton_poi_fused_add_clamp_5)
        /*0058*/ 	.short	0x0210
        /*005a*/ 	.short	0x000c


	//----- nvinfo : EIATTR_SW_WAR
	.align		4
.L_19:
        /*005c*/ 	.byte	0x04, 0x36
        /*005e*/ 	.short	(.L_21 - .L_20)
.L_20:
        /*0060*/ 	.word	0x00000008
.L_21:


//--------------------- .nv.callgraph             --------------------------
	.section	.nv.callgraph,"",@"SHT_CUDA_CALLGRAPH"
	.align	4
	.sectionentsize	8
	.align		4
        /*0000*/ 	.word	0x00000000
	.align		4
        /*0004*/ 	.word	0xffffffff
	.align		4
        /*0008*/ 	.word	0x00000000
	.align		4
        /*000c*/ 	.word	0xfffffffe
	.align		4
        /*0010*/ 	.word	0x00000000
	.align		4
        /*0014*/ 	.word	0xfffffffd
	.align		4
        /*0018*/ 	.word	0x00000000
	.align		4
        /*001c*/ 	.word	0xfffffffc


//--------------------- .text.triton_poi_fused_add_clamp_5 --------------------------
	.section	.text.triton_poi_fused_add_clamp_5,"ax",@progbits
	.align	128
        .global         triton_poi_fused_add_clamp_5
        .type           triton_poi_fused_add_clamp_5,@function
        .size           triton_poi_fused_add_clamp_5,(.L_x_1 - triton_poi_fused_add_clamp_5)
        .other          triton_poi_fused_add_clamp_5,@"STO_CUDA_ENTRY STV_DEFAULT"
triton_poi_fused_add_clamp_5:
.text.triton_poi_fused_add_clamp_5:
[----:B------:R-:W0:Y:S02]  /*0000*/  LDC R1, c[0x0][0x28] ;  /* 0x00000a00ff017b82 */ /* 0x000e240000000800 */
[----:B------:R-:W1:Y:S01]  /*0010*/  S2R R2, SR_TID.X ;  /* 0x0000000000027919 */ /* 0x000e620000002100 */
[----:B------:R-:W2:Y:S01]  /*0020*/  LDC.64 R4, c[0x0][0x210] ;  /* 0x00008400ff047b82 */ /* 0x000ea20000000a00 */
[----:B------:R-:W3:Y:S01]  /*0030*/  S2R R3, SR_CTAID.X ;  /* 0x0000000000037919 */ /* 0x000ee20000002500 */
[C---:B-1----:R-:W-:Y:S02]  /*0040*/  LOP3.LUT R0, R2.reuse, 0x3, RZ, 0xc0, !PT ;  /* 0x0000000302007812 */ /* 0x042fe400078ec0ff */
[----:B------:R-:W-:-:S03]  /*0050*/  LOP3.LUT P0, RZ, R2, 0x1c, RZ, 0xc0, !PT ;  /* 0x0000001c02ff7812 */ /* 0x000fc6000780c0ff */
[----:B---3--:R-:W-:-:S04]  /*0060*/  IMAD R3, R3, 0x4, R0 ;  /* 0x0000000403037824 */ /* 0x008fc800078e0200 */
[C---:B--2---:R-:W-:Y:S01]  /*0070*/  IMAD.WIDE R4, R3.reuse, 0x8, R4 ;  /* 0x0000000803047825 */ /* 0x044fe200078e0204 */
[----:B------:R-:W-:Y:S02]  /*0080*/  I2FP.F32.S32 R0, R3 ;  /* 0x0000000300007245 */ /* 0x000fe40000201400 */
[----:B------:R-:W-:-:S03]  /*0090*/  ISETP.LT.AND P0, PT, R3, 0x4, !P0 ;  /* 0x000000040300780c */ /* 0x000fc60004701270 */
[----:B------:R-:W-:-:S05]  /*00a0*/  FMUL R0, R0, 0.3333333432674407959 ;  /* 0x3eaaaaab00007820 */ /* 0x000fca0000400000 */
[----:B------:R-:W-:-:S06]  /*00b0*/  FMNMX R0, RZ, R0, !PT ;  /* 0x00000000ff007209 */ /* 0x000fcc0007800000 */
[----:B------:R-:W1:Y:S02]  /*00c0*/  F2I.TRUNC.NTZ R0, R0 ;  /* 0x0000000000007305 */ /* 0x000e64000020f100 */
[----:B-1----:R-:W-:-:S05]  /*00d0*/  VIMNMX R2, RZ, R0, PT ;  /* 0x00000000ff027248 */ /* 0x002fca0003fe0100 */
[----:B------:R-:W-:-:S05]  /*00e0*/  VIADD R2, R2, 0x1 ;  /* 0x0000000102027836 */ /* 0x000fca0000000000 */
[----:B------:R-:W-:Y:S01]  /*00f0*/  SHF.R.S32.HI R3, RZ, 0x1f, R2 ;  /* 0x0000001fff037819 */ /* 0x000fe20000011402 */
[----:B------:R-:W-:Y:S06]  /*0100*/  @!P0 EXIT ;  /* 0x000000000000894d */ /* 0x000fec0003800000 */
[----:B------:R-:W-:Y:S02]  /*0110*/  ULDC.64 UR4, c[0x0][0x208] ;  /* 0x0000820000047ab9 */ /* 0x000fe40000000a00 */
[----:B------:R-:W-:Y:S01]  /*0120*/  STG.E.64 desc[UR4][R4.64], R2 ;  /* 0x0000000204007986 */ /* 0x000fe2000c101b04 */
[----:B------:R-:W-:Y:S05]  /*0130*/  EXIT ;  /* 0x000000000000794d */ /* 0x000fea0003800000 */
.L_x_0:
[----:B------:R-:W-:-:S00]  /*0140*/  BRA `(.L_x_0) ;  /* 0xfffffffc00fc7947 */ /* 0x000fc0000383ffff */
[----:B------:R-:W-:-:S00]  /*0150*/  NOP ;  /* 0x0000000000007918 */ /* 0x000fc00000000000 */
        /* <DEDUP_REMOVED lines=10> */
.L_x_1:


//--------------------- .nv.constant0.triton_poi_fused_add_clamp_5 --------------------------
	.section	.nv.constant0.triton_poi_fused_add_clamp_5,"a",@progbits
	.sectionflags	@""
	.align	4
.nv.constant0.triton_poi_fused_add_clamp_5:
	.zero		540
